//
// Generated by NVIDIA NVVM Compiler
//
// Compiler Build ID: CL-36424714
// Cuda compilation tools, release 13.0, V13.0.88
// Based on NVVM 20.0.0
//

.version 9.0
.target sm_100
.address_size 64

	// .globl	_Z21intraBlockMergeSharedPimii
.extern .shared .align 16 .b8 sharedData[];

.visible .entry _Z21intraBlockMergeSharedPimii(
	.param .u64 .ptr .align 1 _Z21intraBlockMergeSharedPimii_param_0,
	.param .u64 _Z21intraBlockMergeSharedPimii_param_1,
	.param .u32 _Z21intraBlockMergeSharedPimii_param_2,
	.param .u32 _Z21intraBlockMergeSharedPimii_param_3
)
{
	.reg .pred 	%p<25>;
	.reg .b32 	%r<51>;
	.reg .b64 	%rd<7>;

	ld.param.u64 	%rd3, [_Z21intraBlockMergeSharedPimii_param_0];
	ld.param.u64 	%rd4, [_Z21intraBlockMergeSharedPimii_param_1];
	ld.param.u32 	%r10, [_Z21intraBlockMergeSharedPimii_param_2];
	ld.param.u32 	%r50, [_Z21intraBlockMergeSharedPimii_param_3];
	mov.u32 	%r1, %tid.x;
	mov.u32 	%r12, %ctaid.x;
	mov.u32 	%r13, %ntid.x;
	mad.lo.s32 	%r14, %r12, %r13, %r1;
	cvt.s64.s32 	%rd1, %r14;
	setp.le.u64 	%p2, %rd4, %rd1;
	@%p2 bra 	$L__BB0_8;
	cvt.u32.u64 	%r15, %rd1;
	cvta.to.global.u64 	%rd5, %rd3;
	shl.b64 	%rd6, %rd1, 2;
	add.s64 	%rd2, %rd5, %rd6;
	ld.global.u32 	%r16, [%rd2];
	shl.b32 	%r17, %r1, 2;
	mov.u32 	%r18, sharedData;
	add.s32 	%r2, %r18, %r17;
	st.shared.u32 	[%r2], %r16;
	bar.sync 	0;
	not.b32 	%r19, %r15;
	shr.u32 	%r3, %r19, %r10;
	setp.lt.s32 	%p3, %r50, 32;
	@%p3 bra 	$L__BB0_7;
	and.b32  	%r20, %r3, 1;
	setp.eq.b32 	%p1, %r20, 1;
$L__BB0_3:
	mov.u32 	%r4, %r50;
	xor.b32  	%r5, %r4, %r1;
	setp.le.s32 	%p4, %r5, %r1;
	@%p4 bra 	$L__BB0_6;
	ld.shared.u32 	%r6, [%r2];
	shl.b32 	%r21, %r5, 2;
	add.s32 	%r7, %r18, %r21;
	ld.shared.u32 	%r8, [%r7];
	setp.le.s32 	%p5, %r6, %r8;
	xor.pred  	%p6, %p5, %p1;
	not.pred 	%p7, %p6;
	@%p7 bra 	$L__BB0_6;
	st.shared.u32 	[%r2], %r8;
	st.shared.u32 	[%r7], %r6;
$L__BB0_6:
	bar.sync 	0;
	shr.u32 	%r50, %r4, 1;
	setp.gt.u32 	%p8, %r4, 63;
	@%p8 bra 	$L__BB0_3;
$L__BB0_7:
	and.b32  	%r23, %r3, 1;
	setp.eq.b32 	%p9, %r23, 1;
	ld.shared.u32 	%r24, [%r2];
	xor.b32  	%r25, %r1, 16;
	shfl.sync.idx.b32	%r26|%p10, %r24, %r25, 31, -1;
	setp.lt.u32 	%p11, %r25, %r1;
	xor.pred  	%p12, %p11, %p9;
	min.s32 	%r27, %r24, %r26;
	max.s32 	%r28, %r24, %r26;
	selp.b32 	%r29, %r27, %r28, %p12;
	xor.b32  	%r30, %r1, 8;
	shfl.sync.idx.b32	%r31|%p13, %r29, %r30, 31, -1;
	setp.lt.u32 	%p14, %r30, %r1;
	xor.pred  	%p15, %p14, %p9;
	min.s32 	%r32, %r29, %r31;
	max.s32 	%r33, %r29, %r31;
	selp.b32 	%r34, %r32, %r33, %p15;
	xor.b32  	%r35, %r1, 4;
	shfl.sync.idx.b32	%r36|%p16, %r34, %r35, 31, -1;
	setp.lt.u32 	%p17, %r35, %r1;
	xor.pred  	%p18, %p17, %p9;
	min.s32 	%r37, %r34, %r36;
	max.s32 	%r38, %r34, %r36;
	selp.b32 	%r39, %r37, %r38, %p18;
	xor.b32  	%r40, %r1, 2;
	shfl.sync.idx.b32	%r41|%p19, %r39, %r40, 31, -1;
	setp.lt.u32 	%p20, %r40, %r1;
	xor.pred  	%p21, %p20, %p9;
	min.s32 	%r42, %r39, %r41;
	max.s32 	%r43, %r39, %r41;
	selp.b32 	%r44, %r42, %r43, %p21;
	xor.b32  	%r45, %r1, 1;
	shfl.sync.idx.b32	%r46|%p22, %r44, %r45, 31, -1;
	setp.lt.u32 	%p23, %r45, %r1;
	xor.pred  	%p24, %p23, %p9;
	min.s32 	%r47, %r44, %r46;
	max.s32 	%r48, %r44, %r46;
	selp.b32 	%r49, %r47, %r48, %p24;
	st.global.u32 	[%rd2], %r49;
$L__BB0_8:
	ret;

}
	// .globl	_Z13compareSwapV0Pimii
.visible .entry _Z13compareSwapV0Pimii(
	.param .u64 .ptr .align 1 _Z13compareSwapV0Pimii_param_0,
	.param .u64 _Z13compareSwapV0Pimii_param_1,
	.param .u32 _Z13compareSwapV0Pimii_param_2,
	.param .u32 _Z13compareSwapV0Pimii_param_3
)
{
	.reg .pred 	%p<6>;
	.reg .b32 	%r<23>;
	.reg .b64 	%rd<10>;

	ld.param.u64 	%rd3, [_Z13compareSwapV0Pimii_param_0];
	ld.param.u64 	%rd4, [_Z13compareSwapV0Pimii_param_1];
	ld.param.u32 	%r4, [_Z13compareSwapV0Pimii_param_2];
	ld.param.u32 	%r5, [_Z13compareSwapV0Pimii_param_3];
	mov.u32 	%r6, %tid.x;
	mov.u32 	%r7, %ctaid.x;
	mov.u32 	%r8, %ntid.x;
	mad.lo.s32 	%r1, %r7, %r8, %r6;
	cvt.s64.s32 	%rd5, %r1;
	shr.u64 	%rd6, %rd4, 1;
	setp.le.u64 	%p1, %rd6, %rd5;
	@%p1 bra 	$L__BB1_3;
	cvta.to.global.u64 	%rd7, %rd3;
	brev.b32 	%r9, %r5;
	bfind.shiftamt.u32 	%r10, %r9;
	shr.s32 	%r11, %r1, %r10;
	mov.b32 	%r12, -1;
	shl.b32 	%r13, %r12, %r10;
	not.b32 	%r14, %r13;
	and.b32  	%r15, %r1, %r14;
	mul.lo.s32 	%r16, %r5, %r11;
	shl.b32 	%r17, %r16, 1;
	add.s32 	%r18, %r17, %r15;
	xor.b32  	%r19, %r18, %r5;
	not.b32 	%r20, %r18;
	shr.u32 	%r21, %r20, %r4;
	mul.wide.s32 	%rd8, %r18, 4;
	add.s64 	%rd1, %rd7, %rd8;
	ld.global.u32 	%r2, [%rd1];
	mul.wide.s32 	%rd9, %r19, 4;
	add.s64 	%rd2, %rd7, %rd9;
	ld.global.u32 	%r3, [%rd2];
	and.b32  	%r22, %r21, 1;
	setp.eq.b32 	%p2, %r22, 1;
	setp.le.s32 	%p3, %r2, %r3;
	xor.pred  	%p4, %p3, %p2;
	not.pred 	%p5, %p4;
	@%p5 bra 	$L__BB1_3;
	st.global.u32 	[%rd1], %r3;
	st.global.u32 	[%rd2], %r2;
$L__BB1_3:
	ret;

}
	// .globl	_Z20intraBlockSortSharedPimi
.visible .entry _Z20intraBlockSortSharedPimi(
	.param .u64 .ptr .align 1 _Z20intraBlockSortSharedPimi_param_0,
	.param .u64 _Z20intraBlockSortSharedPimi_param_1,
	.param .u32 _Z20intraBlockSortSharedPimi_param_2
)
{
	.reg .pred 	%p<17>;
	.reg .b32 	%r<47>;
	.reg .b64 	%rd<7>;

	ld.param.u64 	%rd3, [_Z20intraBlockSortSharedPimi_param_0];
	ld.param.u64 	%rd4, [_Z20intraBlockSortSharedPimi_param_1];
	ld.param.u32 	%r21, [_Z20intraBlockSortSharedPimi_param_2];
	mov.u32 	%r1, %tid.x;
	mov.u32 	%r22, %ctaid.x;
	mov.u32 	%r23, %ntid.x;
	mad.lo.s32 	%r24, %r22, %r23, %r1;
	cvt.s64.s32 	%rd1, %r24;
	setp.le.u64 	%p3, %rd4, %rd1;
	@%p3 bra 	$L__BB2_14;
	cvta.to.global.u64 	%rd5, %rd3;
	shl.b64 	%rd6, %rd1, 2;
	add.s64 	%rd2, %rd5, %rd6;
	ld.global.u32 	%r25, [%rd2];
	shl.b32 	%r26, %r1, 2;
	mov.u32 	%r27, sharedData;
	add.s32 	%r2, %r27, %r26;
	st.shared.u32 	[%r2], %r25;
	bar.sync 	0;
	setp.lt.s32 	%p4, %r21, 1;
	@%p4 bra 	$L__BB2_13;
	cvt.u32.u64 	%r29, %rd1;
	not.b32 	%r3, %r29;
	mov.b32 	%r41, 1;
$L__BB2_3:
	shr.u32 	%r5, %r3, %r41;
	add.s32 	%r30, %r41, -1;
	mov.b32 	%r31, 1;
	shl.b32 	%r43, %r31, %r30;
	setp.lt.s32 	%p5, %r43, 32;
	@%p5 bra 	$L__BB2_9;
	and.b32  	%r32, %r5, 1;
	setp.eq.b32 	%p1, %r32, 1;
$L__BB2_5:
	mov.u32 	%r7, %r43;
	xor.b32  	%r8, %r7, %r1;
	setp.le.s32 	%p6, %r8, %r1;
	@%p6 bra 	$L__BB2_8;
	ld.shared.u32 	%r9, [%r2];
	shl.b32 	%r33, %r8, 2;
	add.s32 	%r10, %r27, %r33;
	ld.shared.u32 	%r11, [%r10];
	setp.le.s32 	%p7, %r9, %r11;
	xor.pred  	%p8, %p7, %p1;
	not.pred 	%p9, %p8;
	@%p9 bra 	$L__BB2_8;
	st.shared.u32 	[%r2], %r11;
	st.shared.u32 	[%r10], %r9;
$L__BB2_8:
	bar.sync 	0;
	shr.u32 	%r43, %r7, 1;
	setp.gt.u32 	%p10, %r7, 63;
	@%p10 bra 	$L__BB2_5;
$L__BB2_9:
	ld.shared.u32 	%r46, [%r2];
	setp.lt.s32 	%p11, %r43, 1;
	@%p11 bra 	$L__BB2_12;
	and.b32  	%r35, %r5, 1;
	setp.eq.b32 	%p2, %r35, 1;
$L__BB2_11:
	xor.b32  	%r36, %r43, %r1;
	shfl.sync.idx.b32	%r37|%p12, %r46, %r36, 31, -1;
	setp.lt.s32 	%p13, %r36, %r1;
	xor.pred  	%p14, %p13, %p2;
	min.s32 	%r38, %r46, %r37;
	max.s32 	%r39, %r46, %r37;
	selp.b32 	%r46, %r38, %r39, %p14;
	shr.u32 	%r18, %r43, 1;
	setp.gt.u32 	%p15, %r43, 1;
	mov.u32 	%r43, %r18;
	@%p15 bra 	$L__BB2_11;
$L__BB2_12:
	st.shared.u32 	[%r2], %r46;
	bar.sync 	0;
	add.s32 	%r20, %r41, 1;
	setp.ne.s32 	%p16, %r41, %r21;
	mov.u32 	%r41, %r20;
	@%p16 bra 	$L__BB2_3;
$L__BB2_13:
	ld.shared.u32 	%r40, [%r2];
	st.global.u32 	[%rd2], %r40;
$L__BB2_14:
	ret;

}


// ===== COMPILED SASS (sm_100) =====

	.target	sm_100

	.elftype	@"ET_EXEC"


//--------------------- .note.nv.tkinfo           --------------------------
	.section	.note.nv.tkinfo,"",@"SHT_NOTE"
	.sectionflags	@"SHF_NOTE_NV_TKINFO"
	.tkinfo
        /*0018*/ 	.word	0x00000002
        /*0030*/ 	.string	""
        /*0030*/ 	.string	"ptxas"
        /*0030*/ 	.string	"Cuda compilation tools, release 13.0, V13.0.88"
        /*0030*/ 	.string	"Build cuda_13.0.r13.0/compiler.36424714_0"
        /*0030*/ 	.string	"-arch sm_100 -m 64 "



//--------------------- .note.nv.cuinfo           --------------------------
	.section	.note.nv.cuinfo,"",@"SHT_NOTE"
	.sectionflags	@"SHF_NOTE_NV_CUINFO"
        /*0018*/ 	.short	0x0002
        /*001a*/ 	.short	0x0064
        /*001c*/ 	.short	0x0082
	.zero		2


//--------------------- .nv.info                  --------------------------
	.section	.nv.info,"",@"SHT_CUDA_INFO"
	.align	4


	//----- nvinfo : EIATTR_REGCOUNT
	.align		4
        /*0000*/ 	.byte	0x04, 0x2f
        /*0002*/ 	.short	(.L_1 - .L_0)
	.align		4
.L_0:
        /*0004*/ 	.word	index@(_Z21intraBlockMergeSharedPimii)
        /*0008*/ 	.word	0x0000000e


	//----- nvinfo : EIATTR_FRAME_SIZE
	.align		4
.L_1:
        /*000c*/ 	.byte	0x04, 0x11
        /*000e*/ 	.short	(.L_3 - .L_2)
	.align		4
.L_2:
        /*0010*/ 	.word	index@(_Z21intraBlockMergeSharedPimii)
        /*0014*/ 	.word	0x00000000


	//----- nvinfo : EIATTR_REGCOUNT
	.align		4
.L_3:
        /*0018*/ 	.byte	0x04, 0x2f
        /*001a*/ 	.short	(.L_5 - .L_4)
	.align		4
.L_4:
        /*001c*/ 	.word	index@(_Z13compareSwapV0Pimii)
        /*0020*/ 	.word	0x0000000c


	//----- nvinfo : EIATTR_FRAME_SIZE
	.align		4
.L_5:
        /*0024*/ 	.byte	0x04, 0x11
        /*0026*/ 	.short	(.L_7 - .L_6)
	.align		4
.L_6:
        /*0028*/ 	.word	index@(_Z13compareSwapV0Pimii)
        /*002c*/ 	.word	0x00000000


	//----- nvinfo : EIATTR_REGCOUNT
	.align		4
.L_7:
        /*0030*/ 	.byte	0x04, 0x2f
        /*0032*/ 	.short	(.L_9 - .L_8)
	.align		4
.L_8:
        /*0034*/ 	.word	index@(_Z20intraBlockSortSharedPimi)
        /*0038*/ 	.word	0x0000000c


	//----- nvinfo : EIATTR_FRAME_SIZE
	.align		4
.L_9:
        /*003c*/ 	.byte	0x04, 0x11
        /*003e*/ 	.short	(.L_11 - .L_10)
	.align		4
.L_10:
        /*0040*/ 	.word	index@(_Z20intraBlockSortSharedPimi)
        /*0044*/ 	.word	0x00000000


	//----- nvinfo : EIATTR_MIN_STACK_SIZE
	.align		4
.L_11:
        /*0048*/ 	.byte	0x04, 0x12
        /*004a*/ 	.short	(.L_13 - .L_12)
	.align		4
.L_12:
        /*004c*/ 	.word	index@(_Z20intraBlockSortSharedPimi)
        /*0050*/ 	.word	0x00000000


	//----- nvinfo : EIATTR_MIN_STACK_SIZE
	.align		4
.L_13:
        /*0054*/ 	.byte	0x04, 0x12
        /*0056*/ 	.short	(.L_15 - .L_14)
	.align		4
.L_14:
        /*0058*/ 	.word	index@(_Z13compareSwapV0Pimii)
        /*005c*/ 	.word	0x00000000


	//----- nvinfo : EIATTR_MIN_STACK_SIZE
	.align		4
.L_15:
        /*0060*/ 	.byte	0x04, 0x12
        /*0062*/ 	.short	(.L_17 - .L_16)
	.align		4
.L_16:
        /*0064*/ 	.word	index@(_Z21intraBlockMergeSharedPimii)
        /*0068*/ 	.word	0x00000000
.L_17:


//--------------------- .nv.compat                --------------------------
	.section	.nv.compat,"",@"SHT_CUDA_COMPAT_INFO"
	.align	4
        /*0000*/ 	.byte	0x02, 0x09, 0x00, 0x00, 0x02, 0x02, 0x01, 0x00, 0x02, 0x05, 0x05, 0x00, 0x03, 0x07, 0x01, 0x01
        /*0010*/ 	.byte	0x02, 0x03, 0x00, 0x00, 0x02, 0x06, 0x01, 0x00, 0x04, 0x0b, 0x08, 0x00, 0x09, 0x00, 0x00, 0x00
        /*0020*/ 	.byte	0x00, 0x00, 0x00, 0x00


//--------------------- .nv.info._Z20intraBlockSortSharedPimi --------------------------
	.section	.nv.info._Z20intraBlockSortSharedPimi,"",@"SHT_CUDA_INFO"
	.sectionflags	@""
	.align	4


	//----- nvinfo : EIATTR_CUDA_API_VERSION
	.align		4
        /*0000*/ 	.byte	0x04, 0x37
        /*0002*/ 	.short	(.L_19 - .L_18)
.L_18:
        /*0004*/ 	.word	0x00000082


	//----- nvinfo : EIATTR_KPARAM_INFO
	.align		4
.L_19:
        /*0008*/ 	.byte	0x04, 0x17
        /*000a*/ 	.short	(.L_21 - .L_20)
.L_20:
        /*000c*/ 	.word	0x00000000
        /*0010*/ 	.short	0x0002
        /*0012*/ 	.short	0x0010
        /*0014*/ 	.byte	0x00, 0xf0, 0x11, 0x00


	//----- nvinfo : EIATTR_KPARAM_INFO
	.align		4
.L_21:
        /*0018*/ 	.byte	0x04, 0x17
        /*001a*/ 	.short	(.L_23 - .L_22)
.L_22:
        /*001c*/ 	.word	0x00000000
        /*0020*/ 	.short	0x0001
        /*0022*/ 	.short	0x0008
        /*0024*/ 	.byte	0x00, 0xf0, 0x21, 0x00


	//----- nvinfo : EIATTR_KPARAM_INFO
	.align		4
.L_23:
        /*0028*/ 	.byte	0x04, 0x17
        /*002a*/ 	.short	(.L_25 - .L_24)
.L_24:
        /*002c*/ 	.word	0x00000000
        /*0030*/ 	.short	0x0000
        /*0032*/ 	.short	0x0000
        /*0034*/ 	.byte	0x00, 0xf5, 0x21, 0x00


	//----- nvinfo : EIATTR_SPARSE_MMA_MASK
	.align		4
.L_25:
        /*0038*/ 	.byte	0x03, 0x50
        /*003a*/ 	.short	0x0000


	//----- nvinfo : EIATTR_MAXREG_COUNT
	.align		4
        /*003c*/ 	.byte	0x03, 0x1b
        /*003e*/ 	.short	0x00ff


	//----- nvinfo : EIATTR_NUM_BARRIERS
	.align		4
        /*0040*/ 	.byte	0x02, 0x4c
        /*0042*/ 	.byte	0x01
	.zero		1


	//----- nvinfo : EIATTR_MERCURY_ISA_VERSION
	.align		4
        /*0044*/ 	.byte	0x03, 0x5f
        /*0046*/ 	.short	0x0101


	//----- nvinfo : EIATTR_COOP_GROUP_MASK_REGIDS
	.align		4
        /*0048*/ 	.byte	0x04, 0x29
        /*004a*/ 	.short	(.L_27 - .L_26)


	//   ....[0]....
.L_26:
        /*004c*/ 	.word	0xffffffff


	//----- nvinfo : EIATTR_COOP_GROUP_INSTR_OFFSETS
	.align		4
.L_27:
        /*0050*/ 	.byte	0x04, 0x28
        /*0052*/ 	.short	(.L_29 - .L_28)


	//   ....[0]....
.L_28:
        /*0054*/ 	.word	0x000003e0


	//----- nvinfo : EIATTR_VRC_CTA_INIT_COUNT
	.align		4
.L_29:
        /*0058*/ 	.byte	0x02, 0x4a
	.zero		1
	.zero		1


	//----- nvinfo : EIATTR_EXIT_INSTR_OFFSETS
	.align		4
        /*005c*/ 	.byte	0x04, 0x1c
        /*005e*/ 	.short	(.L_31 - .L_30)


	//   ....[0]....
.L_30:
        /*0060*/ 	.word	0x00000090


	//   ....[1]....
        /*0064*/ 	.word	0x00000490


	//----- nvinfo : EIATTR_CRS_STACK_SIZE
	.align		4
.L_31:
        /*0068*/ 	.byte	0x04, 0x1e
        /*006a*/ 	.short	(.L_33 - .L_32)
.L_32:
        /*006c*/ 	.word	0x00000000


	//----- nvinfo : EIATTR_CBANK_PARAM_SIZE
	.align		4
.L_33:
        /*0070*/ 	.byte	0x03, 0x19
        /*0072*/ 	.short	0x0014


	//----- nvinfo : EIATTR_PARAM_CBANK
	.align		4
        /*0074*/ 	.byte	0x04, 0x0a
        /*0076*/ 	.short	(.L_35 - .L_34)
	.align		4
.L_34:
        /*0078*/ 	.word	index@(.nv.constant0._Z20intraBlockSortSharedPimi)
        /*007c*/ 	.short	0x0380
        /*007e*/ 	.short	0x0014


	//----- nvinfo : EIATTR_SW_WAR
	.align		4
.L_35:
        /*0080*/ 	.byte	0x04, 0x36
        /*0082*/ 	.short	(.L_37 - .L_36)
.L_36:
        /*0084*/ 	.word	0x00000008
.L_37:


//--------------------- .nv.info._Z13compareSwapV0Pimii --------------------------
	.section	.nv.info._Z13compareSwapV0Pimii,"",@"SHT_CUDA_INFO"
	.sectionflags	@""
	.align	4


	//----- nvinfo : EIATTR_CUDA_API_VERSION
	.align		4
        /*0000*/ 	.byte	0x04, 0x37
        /*0002*/ 	.short	(.L_39 - .L_38)
.L_38:
        /*0004*/ 	.word	0x00000082


	//----- nvinfo : EIATTR_KPARAM_INFO
	.align		4
.L_39:
        /*0008*/ 	.byte	0x04, 0x17
        /*000a*/ 	.short	(.L_41 - .L_40)
.L_40:
        /*000c*/ 	.word	0x00000000
        /*0010*/ 	.short	0x0003
        /*0012*/ 	.short	0x0014
        /*0014*/ 	.byte	0x00, 0xf0, 0x11, 0x00


	//----- nvinfo : EIATTR_KPARAM_INFO
	.align		4
.L_41:
        /*0018*/ 	.byte	0x04, 0x17
        /*001a*/ 	.short	(.L_43 - .L_42)
.L_42:
        /*001c*/ 	.word	0x00000000
        /*0020*/ 	.short	0x0002
        /*0022*/ 	.short	0x0010
        /*0024*/ 	.byte	0x00, 0xf0, 0x11, 0x00


	//----- nvinfo : EIATTR_KPARAM_INFO
	.align		4
.L_43:
        /*0028*/ 	.byte	0x04, 0x17
        /*002a*/ 	.short	(.L_45 - .L_44)
.L_44:
        /*002c*/ 	.word	0x00000000
        /*0030*/ 	.short	0x0001
        /*0032*/ 	.short	0x0008
        /*0034*/ 	.byte	0x00, 0xf0, 0x21, 0x00


	//----- nvinfo : EIATTR_KPARAM_INFO
	.align		4
.L_45:
        /*0038*/ 	.byte	0x04, 0x17
        /*003a*/ 	.short	(.L_47 - .L_46)
.L_46:
        /*003c*/ 	.word	0x00000000
        /*0040*/ 	.short	0x0000
        /*0042*/ 	.short	0x0000
        /*0044*/ 	.byte	0x00, 0xf5, 0x21, 0x00


	//----- nvinfo : EIATTR_SPARSE_MMA_MASK
	.align		4
.L_47:
        /*0048*/ 	.byte	0x03, 0x50
        /*004a*/ 	.short	0x0000


	//----- nvinfo : EIATTR_MAXREG_COUNT
	.align		4
        /*004c*/ 	.byte	0x03, 0x1b
        /*004e*/ 	.short	0x00ff


	//----- nvinfo : EIATTR_MERCURY_ISA_VERSION
	.align		4
        /*0050*/ 	.byte	0x03, 0x5f
        /*0052*/ 	.short	0x0101


	//----- nvinfo : EIATTR_VRC_CTA_INIT_COUNT
	.align		4
        /*0054*/ 	.byte	0x02, 0x4a
	.zero		1
	.zero		1


	//----- nvinfo : EIATTR_EXIT_INSTR_OFFSETS
	.align		4
        /*0058*/ 	.byte	0x04, 0x1c
        /*005a*/ 	.short	(.L_49 - .L_48)


	//   ....[0]....
.L_48:
        /*005c*/ 	.word	0x000000c0


	//   ....[1]....
        /*0060*/ 	.word	0x00000220


	//   ....[2]....
        /*0064*/ 	.word	0x00000250


	//----- nvinfo : EIATTR_CBANK_PARAM_SIZE
	.align		4
.L_49:
        /*0068*/ 	.byte	0x03, 0x19
        /*006a*/ 	.short	0x0018


	//----- nvinfo : EIATTR_PARAM_CBANK
	.align		4
        /*006c*/ 	.byte	0x04, 0x0a
        /*006e*/ 	.short	(.L_51 - .L_50)
	.align		4
.L_50:
        /*0070*/ 	.word	index@(.nv.constant0._Z13compareSwapV0Pimii)
        /*0074*/ 	.short	0x0380
        /*0076*/ 	.short	0x0018


	//----- nvinfo : EIATTR_SW_WAR
	.align		4
.L_51:
        /*0078*/ 	.byte	0x04, 0x36
        /*007a*/ 	.short	(.L_53 - .L_52)
.L_52:
        /*007c*/ 	.word	0x00000008
.L_53:


//--------------------- .nv.info._Z21intraBlockMergeSharedPimii --------------------------
	.section	.nv.info._Z21intraBlockMergeSharedPimii,"",@"SHT_CUDA_INFO"
	.sectionflags	@""
	.align	4


	//----- nvinfo : EIATTR_CUDA_API_VERSION
	.align		4
        /*0000*/ 	.byte	0x04, 0x37
        /*0002*/ 	.short	(.L_55 - .L_54)
.L_54:
        /*0004*/ 	.word	0x00000082


	//----- nvinfo : EIATTR_KPARAM_INFO
	.align		4
.L_55:
        /*0008*/ 	.byte	0x04, 0x17
        /*000a*/ 	.short	(.L_57 - .L_56)
.L_56:
        /*000c*/ 	.word	0x00000000
        /*0010*/ 	.short	0x0003
        /*0012*/ 	.short	0x0014
        /*0014*/ 	.byte	0x00, 0xf0, 0x11, 0x00


	//----- nvinfo : EIATTR_KPARAM_INFO
	.align		4
.L_57:
        /*0018*/ 	.byte	0x04, 0x17
        /*001a*/ 	.short	(.L_59 - .L_58)
.L_58:
        /*001c*/ 	.word	0x00000000
        /*0020*/ 	.short	0x0002
        /*0022*/ 	.short	0x0010
        /*0024*/ 	.byte	0x00, 0xf0, 0x11, 0x00


	//----- nvinfo : EIATTR_KPARAM_INFO
	.align		4
.L_59:
        /*0028*/ 	.byte	0x04, 0x17
        /*002a*/ 	.short	(.L_61 - .L_60)
.L_60:
        /*002c*/ 	.word	0x00000000
        /*0030*/ 	.short	0x0001
        /*0032*/ 	.short	0x0008
        /*0034*/ 	.byte	0x00, 0xf0, 0x21, 0x00


	//----- nvinfo : EIATTR_KPARAM_INFO
	.align		4
.L_61:
        /*0038*/ 	.byte	0x04, 0x17
        /*003a*/ 	.short	(.L_63 - .L_62)
.L_62:
        /*003c*/ 	.word	0x00000000
        /*0040*/ 	.short	0x0000
        /*0042*/ 	.short	0x0000
        /*0044*/ 	.byte	0x00, 0xf5, 0x21, 0x00


	//----- nvinfo : EIATTR_SPARSE_MMA_MASK
	.align		4
.L_63:
        /*0048*/ 	.byte	0x03, 0x50
        /*004a*/ 	.short	0x0000


	//----- nvinfo : EIATTR_MAXREG_COUNT
	.align		4
        /*004c*/ 	.byte	0x03, 0x1b
        /*004e*/ 	.short	0x00ff


	//----- nvinfo : EIATTR_NUM_BARRIERS
	.align		4
        /*0050*/ 	.byte	0x02, 0x4c
        /*0052*/ 	.byte	0x01
	.zero		1


	//----- nvinfo : EIATTR_MERCURY_ISA_VERSION
	.align		4
        /*0054*/ 	.byte	0x03, 0x5f
        /*0056*/ 	.short	0x0101


	//----- nvinfo : EIATTR_COOP_GROUP_MASK_REGIDS
	.align		4
        /*0058*/ 	.byte	0x04, 0x29
        /*005a*/ 	.short	(.L_65 - .L_64)


	//   ....[0]....
.L_64:
        /*005c*/ 	.word	0xffffffff


	//   ....[1]....
        /*0060*/ 	.word	0xffffffff


	//   ....[2]....
        /*0064*/ 	.word	0xffffffff


	//   ....[3]....
        /*0068*/ 	.word	0xffffffff


	//   ....[4]....
        /*006c*/ 	.word	0xffffffff


	//----- nvinfo : EIATTR_COOP_GROUP_INSTR_OFFSETS
	.align		4
.L_65:
        /*0070*/ 	.byte	0x04, 0x28
        /*0072*/ 	.short	(.L_67 - .L_66)


	//   ....[0]....
.L_66:
        /*0074*/ 	.word	0x00000340


	//   ....[1]....
        /*0078*/ 	.word	0x00000380


	//   ....[2]....
        /*007c*/ 	.word	0x000003e0


	//   ....[3]....
        /*0080*/ 	.word	0x00000430


	//   ....[4]....
        /*0084*/ 	.word	0x00000460


	//----- nvinfo : EIATTR_VRC_CTA_INIT_COUNT
	.align		4
.L_67:
        /*0088*/ 	.byte	0x02, 0x4a
	.zero		1
	.zero		1


	//----- nvinfo : EIATTR_EXIT_INSTR_OFFSETS
	.align		4
        /*008c*/ 	.byte	0x04, 0x1c
        /*008e*/ 	.short	(.L_69 - .L_68)


	//   ....[0]....
.L_68:
        /*0090*/ 	.word	0x000000a0


	//   ....[1]....
        /*0094*/ 	.word	0x000004a0


	//----- nvinfo : EIATTR_CRS_STACK_SIZE
	.align		4
.L_69:
        /*0098*/ 	.byte	0x04, 0x1e
        /*009a*/ 	.short	(.L_71 - .L_70)
.L_70:
        /*009c*/ 	.word	0x00000000


	//----- nvinfo : EIATTR_CBANK_PARAM_SIZE
	.align		4
.L_71:
        /*00a0*/ 	.byte	0x03, 0x19
        /*00a2*/ 	.short	0x0018


	//----- nvinfo : EIATTR_PARAM_CBANK
	.align		4
        /*00a4*/ 	.byte	0x04, 0x0a
        /*00a6*/ 	.short	(.L_73 - .L_72)
	.align		4
.L_72:
        /*00a8*/ 	.word	index@(.nv.constant0._Z21intraBlockMergeSharedPimii)
        /*00ac*/ 	.short	0x0380
        /*00ae*/ 	.short	0x0018


	//----- nvinfo : EIATTR_SW_WAR
	.align		4
.L_73:
        /*00b0*/ 	.byte	0x04, 0x36
        /*00b2*/ 	.short	(.L_75 - .L_74)
.L_74:
        /*00b4*/ 	.word	0x00000008
.L_75:


//--------------------- .nv.callgraph             --------------------------
	.section	.nv.callgraph,"",@"SHT_CUDA_CALLGRAPH"
	.align	4
	.sectionentsize	8
	.align		4
        /*0000*/ 	.word	0x00000000
	.align		4
        /*0004*/ 	.word	0xffffffff
	.align		4
        /*0008*/ 	.word	0x00000000
	.align		4
        /*000c*/ 	.word	0xfffffffe
	.align		4
        /*0010*/ 	.word	0x00000000
	.align		4
        /*0014*/ 	.word	0xfffffffd
	.align		4
        /*0018*/ 	.word	0x00000000
	.align		4
        /*001c*/ 	.word	0xfffffffc


//--------------------- .text._Z20intraBlockSortSharedPimi --------------------------
	.section	.text._Z20intraBlockSortSharedPimi,"ax",@progbits
	.align	128
        .global         _Z20intraBlockSortSharedPimi
        .type           _Z20intraBlockSortSharedPimi,@function
        .size           _Z20intraBlockSortSharedPimi,(.L_x_15 - _Z20intraBlockSortSharedPimi)
        .other          _Z20intraBlockSortSharedPimi,@"STO_CUDA_ENTRY STV_DEFAULT"
_Z20intraBlockSortSharedPimi:
.text._Z20intraBlockSortSharedPimi:
[----:B------:R-:W-:Y:S01]  /*0000*/  LDC R1, c[0x0][0x37c] ;  /* 0x0000df00ff017b82 */ /* 0x000fe20000000800 */
[----:B------:R-:W0:Y:S07]  /*0010*/  S2R R8, SR_TID.X ;  /* 0x0000000000087919 */ /* 0x000e2e0000002100 */
[----:B------:R-:W0:Y:S01]  /*0020*/  S2UR UR4, SR_CTAID.X ;  /* 0x00000000000479c3 */ /* 0x000e220000002500 */
[----:B------:R-:W1:Y:S07]  /*0030*/  LDCU.64 UR6, c[0x0][0x388] ;  /* 0x00007100ff0677ac */ /* 0x000e6e0008000a00 */
[----:B------:R-:W0:Y:S02]  /*0040*/  LDC R3, c[0x0][0x360] ;  /* 0x0000d800ff037b82 */ /* 0x000e240000000800 */
[----:B0-----:R-:W-:-:S05]  /*0050*/  IMAD R0, R3, UR4, R8 ;  /* 0x0000000403007c24 */ /* 0x001fca000f8e0208 */
[----:B-1----:R-:W-:Y:S02]  /*0060*/  ISETP.GE.U32.AND P0, PT, R0, UR6, PT ;  /* 0x0000000600007c0c */ /* 0x002fe4000bf06070 */
[----:B------:R-:W-:-:S04]  /*0070*/  SHF.R.S32.HI R3, RZ, 0x1f, R0 ;  /* 0x0000001fff037819 */ /* 0x000fc80000011400 */
[----:B------:R-:W-:-:S13]  /*0080*/  ISETP.GE.U32.AND.EX P0, PT, R3, UR7, PT, P0 ;  /* 0x0000000703007c0c */ /* 0x000fda000bf06100 */
[----:B------:R-:W-:Y:S05]  /*0090*/  @P0 EXIT ;  /* 0x000000000000094d */ /* 0x000fea0003800000 */
[----:B------:R-:W0:Y:S01]  /*00a0*/  LDCU.64 UR4, c[0x0][0x380] ;  /* 0x00007000ff0477ac */ /* 0x000e220008000a00 */
[----:B------:R-:W1:Y:S01]  /*00b0*/  LDCU.64 UR8, c[0x0][0x358] ;  /* 0x00006b00ff0877ac */ /* 0x000e620008000a00 */
[----:B0-----:R-:W-:-:S04]  /*00c0*/  LEA R2, P0, R0, UR4, 0x2 ;  /* 0x0000000400027c11 */ /* 0x001fc8000f8010ff */
[----:B------:R-:W-:-:S05]  /*00d0*/  LEA.HI.X R3, R0, UR5, R3, 0x2, P0 ;  /* 0x0000000500037c11 */ /* 0x000fca00080f1403 */
[----:B-1----:R-:W2:Y:S01]  /*00e0*/  LDG.E R4, desc[UR8][R2.64] ;  /* 0x0000000802047981 */ /* 0x002ea2000c1e1900 */
[----:B------:R-:W0:Y:S01]  /*00f0*/  S2UR UR5, SR_CgaCtaId ;  /* 0x00000000000579c3 */ /* 0x000e220000008800 */
[----:B------:R-:W-:Y:S02]  /*0100*/  UMOV UR4, 0x400 ;  /* 0x0000040000047882 */ /* 0x000fe40000000000 */
[----:B0-----:R-:W-:Y:S01]  /*0110*/  ULEA UR4, UR5, UR4, 0x18 ;  /* 0x0000000405047291 */ /* 0x001fe2000f8ec0ff */
[----:B------:R-:W0:Y:S05]  /*0120*/  LDCU UR5, c[0x0][0x390] ;  /* 0x00007200ff0577ac */ /* 0x000e2a0008000800 */
[----:B------:R-:W-:Y:S01]  /*0130*/  LEA R5, R8, UR4, 0x2 ;  /* 0x0000000408057c11 */ /* 0x000fe2000f8e10ff */
[----:B0-----:R-:W-:-:S04]  /*0140*/  UISETP.GE.AND UP0, UPT, UR5, 0x1, UPT ;  /* 0x000000010500788c */ /* 0x001fc8000bf06270 */
[----:B--2---:R0:W-:Y:S01]  /*0150*/  STS [R5], R4 ;  /* 0x0000000405007388 */ /* 0x0041e20000000800 */
[----:B------:R-:W-:Y:S06]  /*0160*/  BAR.SYNC.DEFER_BLOCKING 0x0 ;  /* 0x0000000000007b1d */ /* 0x000fec0000010000 */
[----:B------:R-:W-:Y:S05]  /*0170*/  BRA.U !UP0, `(.L_x_0) ;  /* 0x0000000108bc7547 */ /* 0x000fea000b800000 */
[----:B------:R-:W-:Y:S01]  /*0180*/  LOP3.LUT R0, RZ, R0, RZ, 0x33, !PT ;  /* 0x00000000ff007212 */ /* 0x000fe200078e33ff */
[----:B------:R-:W-:-:S06]  /*0190*/  UMOV UR5, 0x1 ;  /* 0x0000000100057882 */ /* 0x000fcc0000000000 */
.L_x_7:
[----:B------:R-:W-:Y:S02]  /*01a0*/  UIADD3 UR6, UPT, UPT, UR5, -0x1, URZ ;  /* 0xffffffff05067890 */ /* 0x000fe4000fffe0ff */
[----:B------:R-:W-:Y:S01]  /*01b0*/  SHF.R.U32.HI R6, RZ, UR5, R0 ;  /* 0x00000005ff067c19 */ /* 0x000fe20008011600 */
[----:B------:R-:W-:Y:S01]  /*01c0*/  UMOV UR7, 0x1 ;  /* 0x0000000100077882 */ /* 0x000fe20000000000 */
[----:B-1----:R-:W1:Y:S01]  /*01d0*/  LDCU UR10, c[0x0][0x390] ;  /* 0x00007200ff0a77ac */ /* 0x002e620008000800 */
[----:B------:R-:W-:-:S04]  /*01e0*/  USHF.L.U32 UR6, UR7, UR6, URZ ;  /* 0x0000000607067299 */ /* 0x000fc800080006ff */
[----:B------:R-:W-:Y:S02]  /*01f0*/  UISETP.GE.AND UP1, UPT, UR6, 0x20, UPT ;  /* 0x000000200600788c */ /* 0x000fe4000bf26270 */
[----:B-1----:R-:W-:Y:S02]  /*0200*/  UISETP.NE.AND UP0, UPT, UR5, UR10, UPT ;  /* 0x0000000a0500728c */ /* 0x002fe4000bf05270 */
[----:B------:R-:W-:-:S05]  /*0210*/  UIADD3 UR5, UPT, UPT, UR5, 0x1, URZ ;  /* 0x0000000105057890 */ /* 0x000fca000fffe0ff */
[----:B------:R-:W-:Y:S07]  /*0220*/  BRA.U !UP1, `(.L_x_1) ;  /* 0x0000000109487547 */ /* 0x000fee000b800000 */
[----:B0-----:R-:W-:-:S04]  /*0230*/  LOP3.LUT R4, R6, 0x1, RZ, 0xc0, !PT ;  /* 0x0000000106047812 */ /* 0x001fc800078ec0ff */
[----:B------:R-:W-:-:S13]  /*0240*/  ISETP.NE.U32.AND P0, PT, R4, 0x1, PT ;  /* 0x000000010400780c */ /* 0x000fda0003f05070 */
.L_x_4:
[----:B0-----:R-:W-:Y:S01]  /*0250*/  LOP3.LUT R7, R8, UR6, RZ, 0x3c, !PT ;  /* 0x0000000608077c12 */ /* 0x001fe2000f8e3cff */
[----:B------:R-:W-:Y:S03]  /*0260*/  BSSY.RECONVERGENT B0, `(.L_x_2) ;  /* 0x0000009000007945 */ /* 0x000fe60003800200 */
[----:B------:R-:W-:-:S13]  /*0270*/  ISETP.GT.AND P1, PT, R7, R8, PT ;  /* 0x000000080700720c */ /* 0x000fda0003f24270 */
[----:B------:R-:W-:Y:S05]  /*0280*/  @!P1 BRA `(.L_x_3) ;  /* 0x0000000000189947 */ /* 0x000fea0003800000 */
[----:B------:R-:W-:Y:S01]  /*0290*/  LEA R7, R7, UR4, 0x2 ;  /* 0x0000000407077c11 */ /* 0x000fe2000f8e10ff */
[----:B------:R-:W-:Y:S04]  /*02a0*/  LDS R4, [R5] ;  /* 0x0000000005047984 */ /* 0x000fe80000000800 */
[----:B------:R-:W0:Y:S02]  /*02b0*/  LDS R9, [R7] ;  /* 0x0000000007097984 */ /* 0x000e240000000800 */
[----:B0-----:R-:W-:-:S13]  /*02c0*/  ISETP.LE.XOR P1, PT, R4, R9, !P0 ;  /* 0x000000090400720c */ /* 0x001fda0004723a70 */
[----:B------:R0:W-:Y:S04]  /*02d0*/  @P1 STS [R5], R9 ;  /* 0x0000000905001388 */ /* 0x0001e80000000800 */
[----:B------:R0:W-:Y:S02]  /*02e0*/  @P1 STS [R7], R4 ;  /* 0x0000000407001388 */ /* 0x0001e40000000800 */
.L_x_3:
[----:B------:R-:W-:Y:S05]  /*02f0*/  BSYNC.RECONVERGENT B0 ;  /* 0x0000000000007941 */ /* 0x000fea0003800200 */
.L_x_2:
[----:B------:R-:W-:Y:S01]  /*0300*/  BAR.SYNC.DEFER_BLOCKING 0x0 ;  /* 0x0000000000007b1d */ /* 0x000fe20000010000 */
[----:B------:R-:W-:Y:S02]  /*0310*/  UISETP.GT.U32.AND UP1, UPT, UR6, 0x3f, UPT ;  /* 0x0000003f0600788c */ /* 0x000fe4000bf24070 */
[----:B------:R-:W-:-:S07]  /*0320*/  USHF.R.U32.HI UR7, URZ, 0x1, UR6 ;  /* 0x00000001ff077899 */ /* 0x000fce0008011606 */
[----:B------:R-:W-:Y:S01]  /*0330*/  UMOV UR6, UR7 ;  /* 0x0000000700067c82 */ /* 0x000fe20008000000 */
[----:B------:R-:W-:Y:S05]  /*0340*/  BRA.U UP1, `(.L_x_4) ;  /* 0xfffffffd01c07547 */ /* 0x000fea000b83ffff */
.L_x_1:
[----:B0-----:R0:W1:Y:S01]  /*0350*/  LDS R4, [R5] ;  /* 0x0000000005047984 */ /* 0x0010620000000800 */
[----:B------:R-:W-:-:S09]  /*0360*/  UISETP.GE.AND UP1, UPT, UR6, 0x1, UPT ;  /* 0x000000010600788c */ /* 0x000fd2000bf26270 */
[----:B0-----:R-:W-:Y:S05]  /*0370*/  BRA.U !UP1, `(.L_x_5) ;  /* 0x0000000109307547 */ /* 0x001fea000b800000 */
[----:B------:R-:W-:-:S04]  /*0380*/  LOP3.LUT R6, R6, 0x1, RZ, 0xc0, !PT ;  /* 0x0000000106067812 */ /* 0x000fc800078ec0ff */
[----:B------:R-:W-:-:S13]  /*0390*/  ISETP.NE.U32.AND P1, PT, R6, 0x1, PT ;  /* 0x000000010600780c */ /* 0x000fda0003f25070 */
.L_x_6:
[----:B------:R-:W-:Y:S01]  /*03a0*/  LOP3.LUT R7, R8, UR6, RZ, 0x3c, !PT ;  /* 0x0000000608077c12 */ /* 0x000fe2000f8e3cff */
[----:B------:R-:W-:Y:S02]  /*03b0*/  UISETP.GT.U32.AND UP1, UPT, UR6, 0x1, UPT ;  /* 0x000000010600788c */ /* 0x000fe4000bf24070 */
[----:B------:R-:W-:Y:S01]  /*03c0*/  USHF.R.U32.HI UR7, URZ, 0x1, UR6 ;  /* 0x00000001ff077899 */ /* 0x000fe20008011606 */
[----:B------:R-:W-:Y:S01]  /*03d0*/  ISETP.LT.XOR P0, PT, R7, R8, !P1 ;  /* 0x000000080700720c */ /* 0x000fe20004f01a70 */
[----:B-1----:R-:W0:Y:S05]  /*03e0*/  SHFL.IDX PT, R9, R4, R7, 0x1f ;  /* 0x00001f0704097589 */ /* 0x002e2a00000e0000 */
[----:B------:R-:W-:Y:S01]  /*03f0*/  UMOV UR6, UR7 ;  /* 0x0000000700067c82 */ /* 0x000fe20008000000 */
[----:B0-----:R-:W-:-:S06]  /*0400*/  VIMNMX R6, PT, PT, R9, R4, PT ;  /* 0x0000000409067248 */ /* 0x001fcc0003fe0100 */
[----:B------:R-:W-:-:S05]  /*0410*/  @!P0 VIMNMX R6, PT, PT, R9, R4, !PT ;  /* 0x0000000409068248 */ /* 0x000fca0007fe0100 */
[----:B------:R-:W-:Y:S01]  /*0420*/  IMAD.MOV.U32 R4, RZ, RZ, R6 ;  /* 0x000000ffff047224 */ /* 0x000fe200078e0006 */
[----:B------:R-:W-:Y:S06]  /*0430*/  BRA.U UP1, `(.L_x_6) ;  /* 0xfffffffd01d87547 */ /* 0x000fec000b83ffff */
.L_x_5:
[----:B-1----:R1:W-:Y:S01]  /*0440*/  STS [R5], R4 ;  /* 0x0000000405007388 */ /* 0x0023e20000000800 */
[----:B------:R-:W-:Y:S06]  /*0450*/  BAR.SYNC.DEFER_BLOCKING 0x0 ;  /* 0x0000000000007b1d */ /* 0x000fec0000010000 */
[----:B------:R-:W-:Y:S05]  /*0460*/  BRA.U UP0, `(.L_x_7) ;  /* 0xfffffffd004c7547 */ /* 0x000fea000b83ffff */
.L_x_0:
[----:B01----:R-:W0:Y:S04]  /*0470*/  LDS R5, [R5] ;  /* 0x0000000005057984 */ /* 0x003e280000000800 */
[----:B0-----:R-:W-:Y:S01]  /*0480*/  STG.E desc[UR8][R2.64], R5 ;  /* 0x0000000502007986 */ /* 0x001fe2000c101908 */
[----:B------:R-:W-:Y:S05]  /*0490*/  EXIT ;  /* 0x000000000000794d */ /* 0x000fea0003800000 */
.L_x_8:
[----:B------:R-:W-:-:S00]  /*04a0*/  BRA `(.L_x_8) ;  /* 0xfffffffc00fc7947 */ /* 0x000fc0000383ffff */
[----:B------:R-:W-:-:S00]  /*04b0*/  NOP ;  /* 0x0000000000007918 */ /* 0x000fc00000000000 */
        /* <DEDUP_REMOVED lines=12> */
.L_x_15:


//--------------------- .text._Z13compareSwapV0Pimii --------------------------
	.section	.text._Z13compareSwapV0Pimii,"ax",@progbits
	.align	128
        .global         _Z13compareSwapV0Pimii
        .type           _Z13compareSwapV0Pimii,@function
        .size           _Z13compareSwapV0Pimii,(.L_x_16 - _Z13compareSwapV0Pimii)
        .other          _Z13compareSwapV0Pimii,@"STO_CUDA_ENTRY STV_DEFAULT"
_Z13compareSwapV0Pimii:
.text._Z13compareSwapV0Pimii:
[----:B------:R-:W-:Y:S01]  /*0000*/  LDC R1, c[0x0][0x37c] ;  /* 0x0000df00ff017b82 */ /* 0x000fe20000000800 */
[----:B------:R-:W0:Y:S07]  /*0010*/  S2R R0, SR_TID.X ;  /* 0x0000000000007919 */ /* 0x000e2e0000002100 */
[----:B------:R-:W0:Y:S01]  /*0020*/  S2UR UR6, SR_CTAID.X ;  /* 0x00000000000679c3 */ /* 0x000e220000002500 */
[----:B------:R-:W1:Y:S07]  /*0030*/  LDCU.64 UR4, c[0x0][0x388] ;  /* 0x00007100ff0477ac */ /* 0x000e6e0008000a00 */
[----:B------:R-:W0:Y:S01]  /*0040*/  LDC R3, c[0x0][0x360] ;  /* 0x0000d800ff037b82 */ /* 0x000e220000000800 */
[----:B-1----:R-:W-:-:S02]  /*0050*/  USHF.R.U64 UR4, UR4, 0x1, UR5 ;  /* 0x0000000104047899 */ /* 0x002fc40008001205 */
[----:B------:R-:W-:Y:S01]  /*0060*/  USHF.R.U32.HI UR5, URZ, 0x1, UR5 ;  /* 0x00000001ff057899 */ /* 0x000fe20008011605 */
[----:B0-----:R-:W-:-:S05]  /*0070*/  IMAD R0, R3, UR6, R0 ;  /* 0x0000000603007c24 */ /* 0x001fca000f8e0200 */
[----:B------:R-:W-:Y:S01]  /*0080*/  IMAD.U32 R3, RZ, RZ, UR5 ;  /* 0x00000005ff037e24 */ /* 0x000fe2000f8e00ff */
[----:B------:R-:W-:Y:S02]  /*0090*/  ISETP.LT.U32.AND P0, PT, R0, UR4, PT ;  /* 0x0000000400007c0c */ /* 0x000fe4000bf01070 */
[----:B------:R-:W-:-:S04]  /*00a0*/  SHF.R.S32.HI R2, RZ, 0x1f, R0 ;  /* 0x0000001fff027819 */ /* 0x000fc80000011400 */
[----:B------:R-:W-:-:S13]  /*00b0*/  ISETP.GT.U32.AND.EX P0, PT, R3, R2, PT, P0 ;  /* 0x000000020300720c */ /* 0x000fda0003f04100 */
[----:B------:R-:W-:Y:S05]  /*00c0*/  @!P0 EXIT ;  /* 0x000000000000894d */ /* 0x000fea0003800000 */
[----:B------:R-:W0:Y:S01]  /*00d0*/  LDCU.64 UR8, c[0x0][0x390] ;  /* 0x00007200ff0877ac */ /* 0x000e220008000a00 */
[----:B------:R-:W1:Y:S01]  /*00e0*/  LDC.64 R4, c[0x0][0x380] ;  /* 0x0000e000ff047b82 */ /* 0x000e620000000a00 */
[----:B------:R-:W-:Y:S01]  /*00f0*/  UMOV UR5, 0xffffffff ;  /* 0xffffffff00057882 */ /* 0x000fe20000000000 */
[----:B------:R-:W2:Y:S01]  /*0100*/  LDCU.64 UR6, c[0x0][0x358] ;  /* 0x00006b00ff0677ac */ /* 0x000ea20008000a00 */
[----:B0-----:R-:W-:-:S04]  /*0110*/  UBREV UR4, UR9 ;  /* 0x00000009000472be */ /* 0x001fc80008000000 */
[----:B------:R-:W-:-:S04]  /*0120*/  UFLO.U32.SH UR4, UR4 ;  /* 0x00000004000472bd */ /* 0x000fc800080e0400 */
[----:B------:R-:W-:Y:S02]  /*0130*/  USHF.L.U32 UR5, UR5, UR4, URZ ;  /* 0x0000000405057299 */ /* 0x000fe400080006ff */
[----:B------:R-:W-:-:S04]  /*0140*/  SHF.R.S32.HI R2, RZ, UR4, R0 ;  /* 0x00000004ff027c19 */ /* 0x000fc80008011400 */
[----:B------:R-:W-:Y:S01]  /*0150*/  LOP3.LUT R0, R0, UR5, RZ, 0x30, !PT ;  /* 0x0000000500007c12 */ /* 0x000fe2000f8e30ff */
[----:B------:R-:W-:-:S04]  /*0160*/  IMAD R3, R2, UR9, RZ ;  /* 0x0000000902037c24 */ /* 0x000fc8000f8e02ff */
[----:B------:R-:W-:-:S04]  /*0170*/  IMAD R7, R3, 0x2, R0 ;  /* 0x0000000203077824 */ /* 0x000fc800078e0200 */
[C---:B-1----:R-:W-:Y:S01]  /*0180*/  IMAD.WIDE R2, R7.reuse, 0x4, R4 ;  /* 0x0000000407027825 */ /* 0x042fe200078e0204 */
[----:B------:R-:W-:-:S05]  /*0190*/  LOP3.LUT R9, R7, UR9, RZ, 0x3c, !PT ;  /* 0x0000000907097c12 */ /* 0x000fca000f8e3cff */
[----:B------:R-:W-:Y:S02]  /*01a0*/  IMAD.WIDE R4, R9, 0x4, R4 ;  /* 0x0000000409047825 */ /* 0x000fe400078e0204 */
[----:B--2---:R-:W2:Y:S04]  /*01b0*/  LDG.E R9, desc[UR6][R2.64] ;  /* 0x0000000602097981 */ /* 0x004ea8000c1e1900 */
[----:B------:R-:W2:Y:S01]  /*01c0*/  LDG.E R0, desc[UR6][R4.64] ;  /* 0x0000000604007981 */ /* 0x000ea2000c1e1900 */
[----:B------:R-:W-:-:S04]  /*01d0*/  LOP3.LUT R7, RZ, R7, RZ, 0x33, !PT ;  /* 0x00000007ff077212 */ /* 0x000fc800078e33ff */
[----:B------:R-:W-:-:S04]  /*01e0*/  SHF.R.U32.HI R7, RZ, UR8, R7 ;  /* 0x00000008ff077c19 */ /* 0x000fc80008011607 */
[----:B------:R-:W-:-:S04]  /*01f0*/  LOP3.LUT R7, R7, 0x1, RZ, 0xc0, !PT ;  /* 0x0000000107077812 */ /* 0x000fc800078ec0ff */
[----:B------:R-:W-:-:S04]  /*0200*/  ISETP.NE.U32.AND P0, PT, R7, 0x1, PT ;  /* 0x000000010700780c */ /* 0x000fc80003f05070 */
[----:B--2---:R-:W-:-:S13]  /*0210*/  ISETP.LE.XOR P0, PT, R9, R0, !P0 ;  /* 0x000000000900720c */ /* 0x004fda0004703a70 */
[----:B------:R-:W-:Y:S05]  /*0220*/  @!P0 EXIT ;  /* 0x000000000000894d */ /* 0x000fea0003800000 */
[----:B------:R-:W-:Y:S04]  /*0230*/  STG.E desc[UR6][R2.64], R0 ;  /* 0x0000000002007986 */ /* 0x000fe8000c101906 */
[----:B------:R-:W-:Y:S01]  /*0240*/  STG.E desc[UR6][R4.64], R9 ;  /* 0x0000000904007986 */ /* 0x000fe2000c101906 */
[----:B------:R-:W-:Y:S05]  /*0250*/  EXIT ;  /* 0x000000000000794d */ /* 0x000fea0003800000 */
.L_x_9:
        /* <DEDUP_REMOVED lines=10> */
.L_x_16:


//--------------------- .text._Z21intraBlockMergeSharedPimii --------------------------
	.section	.text._Z21intraBlockMergeSharedPimii,"ax",@progbits
	.align	128
        .global         _Z21intraBlockMergeSharedPimii
        .type           _Z21intraBlockMergeSharedPimii,@function
        .size           _Z21intraBlockMergeSharedPimii,(.L_x_17 - _Z21intraBlockMergeSharedPimii)
        .other          _Z21intraBlockMergeSharedPimii,@"STO_CUDA_ENTRY STV_DEFAULT"
_Z21intraBlockMergeSharedPimii:
.text._Z21intraBlockMergeSharedPimii:
[----:B------:R-:W-:Y:S01]  /*0000*/  LDC R1, c[0x0][0x37c] ;  /* 0x0000df00ff017b82 */ /* 0x000fe20000000800 */
[----:B------:R-:W0:Y:S07]  /*0010*/  S2R R0, SR_TID.X ;  /* 0x0000000000007919 */ /* 0x000e2e0000002100 */
[----:B------:R-:W0:Y:S01]  /*0020*/  S2UR UR4, SR_CTAID.X ;  /* 0x00000000000479c3 */ /* 0x000e220000002500 */
[----:B------:R-:W1:Y:S07]  /*0030*/  LDCU.64 UR6, c[0x0][0x388] ;  /* 0x00007100ff0677ac */ /* 0x000e6e0008000a00 */
[----:B------:R-:W0:Y:S02]  /*0040*/  LDC R3, c[0x0][0x360] ;  /* 0x0000d800ff037b82 */ /* 0x000e240000000800 */
[----:B0-----:R-:W-:Y:S01]  /*0050*/  IMAD R4, R3, UR4, R0 ;  /* 0x0000000403047c24 */ /* 0x001fe2000f8e0200 */
[----:B------:R-:W0:Y:S04]  /*0060*/  LDCU UR4, c[0x0][0x394] ;  /* 0x00007280ff0477ac */ /* 0x000e280008000800 */
[----:B-1----:R-:W-:-:S02]  /*0070*/  ISETP.GE.U32.AND P0, PT, R4, UR6, PT ;  /* 0x0000000604007c0c */ /* 0x002fc4000bf06070 */
[----:B------:R-:W-:-:S04]  /*0080*/  SHF.R.S32.HI R3, RZ, 0x1f, R4 ;  /* 0x0000001fff037819 */ /* 0x000fc80000011404 */
[----:B------:R-:W-:-:S13]  /*0090*/  ISETP.GE.U32.AND.EX P0, PT, R3, UR7, PT, P0 ;  /* 0x0000000703007c0c */ /* 0x000fda000bf06100 */
[----:B0-----:R-:W-:Y:S05]  /*00a0*/  @P0 EXIT ;  /* 0x000000000000094d */ /* 0x001fea0003800000 */
[----:B------:R-:W0:Y:S01]  /*00b0*/  LDCU.64 UR6, c[0x0][0x380] ;  /* 0x00007000ff0677ac */ /* 0x000e220008000a00 */
[----:B------:R-:W1:Y:S01]  /*00c0*/  LDCU.64 UR8, c[0x0][0x358] ;  /* 0x00006b00ff0877ac */ /* 0x000e620008000a00 */
[----:B0-----:R-:W-:-:S04]  /*00d0*/  LEA R2, P0, R4, UR6, 0x2 ;  /* 0x0000000604027c11 */ /* 0x001fc8000f8010ff */
[----:B------:R-:W-:-:S05]  /*00e0*/  LEA.HI.X R3, R4, UR7, R3, 0x2, P0 ;  /* 0x0000000704037c11 */ /* 0x000fca00080f1403 */
[----:B-1----:R-:W2:Y:S01]  /*00f0*/  LDG.E R5, desc[UR8][R2.64] ;  /* 0x0000000802057981 */ /* 0x002ea2000c1e1900 */
[----:B------:R-:W0:Y:S01]  /*0100*/  S2UR UR6, SR_CgaCtaId ;  /* 0x00000000000679c3 */ /* 0x000e220000008800 */
[----:B------:R-:W-:Y:S01]  /*0110*/  UMOV UR5, 0x400 ;  /* 0x0000040000057882 */ /* 0x000fe20000000000 */
[----:B------:R-:W-:Y:S01]  /*0120*/  LOP3.LUT R4, RZ, R4, RZ, 0x33, !PT ;  /* 0x00000004ff047212 */ /* 0x000fe200078e33ff */
[----:B0-----:R-:W-:Y:S01]  /*0130*/  ULEA UR5, UR6, UR5, 0x18 ;  /* 0x0000000506057291 */ /* 0x001fe2000f8ec0ff */
[----:B------:R-:W0:Y:S05]  /*0140*/  LDCU.64 UR6, c[0x0][0x390] ;  /* 0x00007200ff0677ac */ /* 0x000e2a0008000a00 */
[----:B------:R-:W-:Y:S01]  /*0150*/  LEA R6, R0, UR5, 0x2 ;  /* 0x0000000500067c11 */ /* 0x000fe2000f8e10ff */
[----:B0-----:R-:W-:Y:S01]  /*0160*/  UISETP.GE.AND UP0, UPT, UR7, 0x20, UPT ;  /* 0x000000200700788c */ /* 0x001fe2000bf06270 */
[----:B------:R-:W-:-:S03]  /*0170*/  SHF.R.U32.HI R4, RZ, UR6, R4 ;  /* 0x00000006ff047c19 */ /* 0x000fc60008011604 */
[----:B--2---:R0:W-:Y:S01]  /*0180*/  STS [R6], R5 ;  /* 0x0000000506007388 */ /* 0x0041e20000000800 */
[----:B------:R-:W-:Y:S06]  /*0190*/  BAR.SYNC.DEFER_BLOCKING 0x0 ;  /* 0x0000000000007b1d */ /* 0x000fec0000010000 */
[----:B------:R-:W-:Y:S05]  /*01a0*/  BRA.U !UP0, `(.L_x_10) ;  /* 0x0000000108487547 */ /* 0x000fea000b800000 */
[----:B0-----:R-:W-:-:S04]  /*01b0*/  LOP3.LUT R5, R4, 0x1, RZ, 0xc0, !PT ;  /* 0x0000000104057812 */ /* 0x001fc800078ec0ff */
[----:B------:R-:W-:-:S13]  /*01c0*/  ISETP.NE.U32.AND P0, PT, R5, 0x1, PT ;  /* 0x000000010500780c */ /* 0x000fda0003f05070 */
.L_x_13:
[----:B0-----:R-:W-:Y:S01]  /*01d0*/  LOP3.LUT R5, R0, UR4, RZ, 0x3c, !PT ;  /* 0x0000000400057c12 */ /* 0x001fe2000f8e3cff */
[----:B------:R-:W-:Y:S03]  /*01e0*/  BSSY.RECONVERGENT B0, `(.L_x_11) ;  /* 0x0000009000007945 */ /* 0x000fe60003800200 */
[----:B------:R-:W-:-:S13]  /*01f0*/  ISETP.GT.AND P1, PT, R5, R0, PT ;  /* 0x000000000500720c */ /* 0x000fda0003f24270 */
[----:B------:R-:W-:Y:S05]  /*0200*/  @!P1 BRA `(.L_x_12) ;  /* 0x0000000000189947 */ /* 0x000fea0003800000 */
[----:B------:R-:W-:Y:S02]  /*0210*/  LEA R8, R5, UR5, 0x2 ;  /* 0x0000000505087c11 */ /* 0x000fe4000f8e10ff */
[----:B------:R-:W-:Y:S04]  /*0220*/  LDS R5, [R6] ;  /* 0x0000000006057984 */ /* 0x000fe80000000800 */
[----:B------:R-:W0:Y:S02]  /*0230*/  LDS R7, [R8] ;  /* 0x0000000008077984 */ /* 0x000e240000000800 */
[----:B0-----:R-:W-:-:S13]  /*0240*/  ISETP.LE.XOR P1, PT, R5, R7, !P0 ;  /* 0x000000070500720c */ /* 0x001fda0004723a70 */
[----:B------:R0:W-:Y:S04]  /*0250*/  @P1 STS [R6], R7 ;  /* 0x0000000706001388 */ /* 0x0001e80000000800 */
[----:B------:R0:W-:Y:S02]  /*0260*/  @P1 STS [R8], R5 ;  /* 0x0000000508001388 */ /* 0x0001e40000000800 */
.L_x_12:
[----:B------:R-:W-:Y:S05]  /*0270*/  BSYNC.RECONVERGENT B0 ;  /* 0x0000000000007941 */ /* 0x000fea0003800200 */
.L_x_11:
[----:B------:R-:W-:Y:S01]  /*0280*/  BAR.SYNC.DEFER_BLOCKING 0x0 ;  /* 0x0000000000007b1d */ /* 0x000fe20000010000 */
[----:B------:R-:W-:Y:S02]  /*0290*/  UISETP.GT.U32.AND UP0, UPT, UR4, 0x3f, UPT ;  /* 0x0000003f0400788c */ /* 0x000fe4000bf04070 */
[----:B------:R-:W-:-:S07]  /*02a0*/  USHF.R.U32.HI UR6, URZ, 0x1, UR4 ;  /* 0x00000001ff067899 */ /* 0x000fce0008011604 */
[----:B------:R-:W-:Y:S01]  /*02b0*/  UMOV UR4, UR6 ;  /* 0x0000000600047c82 */ /* 0x000fe20008000000 */
[----:B------:R-:W-:Y:S05]  /*02c0*/  BRA.U UP0, `(.L_x_13) ;  /* 0xfffffffd00c07547 */ /* 0x000fea000b83ffff */
.L_x_10:
[----:B0-----:R-:W0:Y:S01]  /*02d0*/  LDS R6, [R6] ;  /* 0x0000000006067984 */ /* 0x001e220000000800 */
[----:B------:R-:W-:Y:S02]  /*02e0*/  LOP3.LUT R5, R0, 0x10, RZ, 0x3c, !PT ;  /* 0x0000001000057812 */ /* 0x000fe400078e3cff */
[----:B------:R-:W-:Y:S02]  /*02f0*/  LOP3.LUT R4, R4, 0x1, RZ, 0xc0, !PT ;  /* 0x0000000104047812 */ /* 0x000fe400078ec0ff */
[----:B------:R-:W-:Y:S02]  /*0300*/  LOP3.LUT R9, R0, 0x8, RZ, 0x3c, !PT ;  /* 0x0000000800097812 */ /* 0x000fe400078e3cff */
[----:B------:R-:W-:Y:S02]  /*0310*/  ISETP.NE.U32.AND P0, PT, R4, 0x1, PT ;  /* 0x000000010400780c */ /* 0x000fe40003f05070 */
[----:B------:R-:W-:Y:S02]  /*0320*/  LOP3.LUT R11, R0, 0x4, RZ, 0x3c, !PT ;  /* 0x00000004000b7812 */ /* 0x000fe400078e3cff */
[----:B------:R-:W-:Y:S01]  /*0330*/  ISETP.LT.U32.XOR P1, PT, R5, R0, !P0 ;  /* 0x000000000500720c */ /* 0x000fe20004721870 */
[----:B0-----:R-:W0:Y:S02]  /*0340*/  SHFL.IDX PT, R7, R6, R5, 0x1f ;  /* 0x00001f0506077589 */ /* 0x001e2400000e0000 */
[----:B0-----:R-:W-:-:S10]  /*0350*/  VIMNMX R4, PT, PT, R6, R7, PT ;  /* 0x0000000706047248 */ /* 0x001fd40003fe0100 */
[----:B------:R-:W-:Y:S02]  /*0360*/  @!P1 VIMNMX R4, PT, PT, R6, R7, !PT ;  /* 0x0000000706049248 */ /* 0x000fe40007fe0100 */
[----:B------:R-:W-:-:S03]  /*0370*/  ISETP.LT.U32.XOR P1, PT, R9, R0, !P0 ;  /* 0x000000000900720c */ /* 0x000fc60004721870 */
[----:B------:R0:W1:Y:S02]  /*0380*/  SHFL.IDX PT, R7, R4, R9, 0x1f ;  /* 0x00001f0904077589 */ /* 0x00006400000e0000 */
[----:B0-----:R-:W-:Y:S02]  /*0390*/  LOP3.LUT R9, R0, 0x1, RZ, 0x3c, !PT ;  /* 0x0000000100097812 */ /* 0x001fe400078e3cff */
[----:B-1----:R-:W-:-:S06]  /*03a0*/  VIMNMX R8, PT, PT, R4, R7, PT ;  /* 0x0000000704087248 */ /* 0x002fcc0003fe0100 */
[----:B------:R-:W-:Y:S02]  /*03b0*/  @!P1 VIMNMX R8, PT, PT, R4, R7, !PT ;  /* 0x0000000704089248 */ /* 0x000fe40007fe0100 */
[----:B------:R-:W-:Y:S02]  /*03c0*/  ISETP.LT.U32.XOR P1, PT, R11, R0, !P0 ;  /* 0x000000000b00720c */ /* 0x000fe40004721870 */
[----:B------:R-:W-:Y:S01]  /*03d0*/  LOP3.LUT R7, R0, 0x2, RZ, 0x3c, !PT ;  /* 0x0000000200077812 */ /* 0x000fe200078e3cff */
[----:B------:R-:W0:Y:S02]  /*03e0*/  SHFL.IDX PT, R5, R8, R11, 0x1f ;  /* 0x00001f0b08057589 */ /* 0x000e2400000e0000 */
[----:B0-----:R-:W-:-:S08]  /*03f0*/  VIMNMX R6, PT, PT, R8, R5, PT ;  /* 0x0000000508067248 */ /* 0x001fd00003fe0100 */
[----:B------:R-:W-:Y:S02]  /*0400*/  @!P1 VIMNMX R6, PT, PT, R8, R5, !PT ;  /* 0x0000000508069248 */ /* 0x000fe40007fe0100 */
[-C--:B------:R-:W-:Y:S02]  /*0410*/  ISETP.LT.U32.XOR P1, PT, R7, R0.reuse, !P0 ;  /* 0x000000000700720c */ /* 0x080fe40004721870 */
[----:B------:R-:W-:Y:S01]  /*0420*/  ISETP.LT.U32.XOR P0, PT, R9, R0, !P0 ;  /* 0x000000000900720c */ /* 0x000fe20004701870 */
[----:B------:R-:W0:Y:S02]  /*0430*/  SHFL.IDX PT, R5, R6, R7, 0x1f ;  /* 0x00001f0706057589 */ /* 0x000e2400000e0000 */
[----:B0-----:R-:W-:-:S08]  /*0440*/  VIMNMX R4, PT, PT, R6, R5, PT ;  /* 0x0000000506047248 */ /* 0x001fd00003fe0100 */
[----:B------:R-:W-:-:S05]  /*0450*/  @!P1 VIMNMX R4, PT, PT, R6, R5, !PT ;  /* 0x0000000506049248 */ /* 0x000fca0007fe0100 */
[----:B------:R-:W0:Y:S02]  /*0460*/  SHFL.IDX PT, R5, R4, R9, 0x1f ;  /* 0x00001f0904057589 */ /* 0x000e2400000e0000 */
[CC--:B0-----:R-:W-:Y:S02]  /*0470*/  VIMNMX R11, PT, PT, R4.reuse, R5.reuse, PT ;  /* 0x00000005040b7248 */ /* 0x0c1fe40003fe0100 */
[----:B------:R-:W-:-:S05]  /*0480*/  @!P0 VIMNMX R11, PT, PT, R4, R5, !PT ;  /* 0x00000005040b8248 */ /* 0x000fca0007fe0100 */
[----:B------:R-:W-:Y:S01]  /*0490*/  STG.E desc[UR8][R2.64], R11 ;  /* 0x0000000b02007986 */ /* 0x000fe2000c101908 */
[----:B------:R-:W-:Y:S05]  /*04a0*/  EXIT ;  /* 0x000000000000794d */ /* 0x000fea0003800000 */
.L_x_14:
        /* <DEDUP_REMOVED lines=13> */
.L_x_17:


//--------------------- .nv.shared._Z20intraBlockSortSharedPimi --------------------------
	.section	.nv.shared._Z20intraBlockSortSharedPimi,"aw",@nobits
	.sectionflags	@""
	.align	16
	.zero		1024


//--------------------- .nv.shared.reserved.0     --------------------------
	.section	.nv.shared.reserved.0,"aw",@nobits
	.weak		__nv_reservedSMEM_offset_0_alias
	.size		__nv_reservedSMEM_offset_0_alias, 0, 64
	.other		__nv_reservedSMEM_offset_0_alias,@"STO_CUDA_RESERVED_SHARED STV_DEFAULT"
__nv_reservedSMEM_offset_0_alias:
	.zero		0
	.zero		64


//--------------------- .nv.shared._Z13compareSwapV0Pimii --------------------------
	.section	.nv.shared._Z13compareSwapV0Pimii,"aw",@nobits
	.sectionflags	@""
	.align	16
	.zero		1024


//--------------------- .nv.shared._Z21intraBlockMergeSharedPimii --------------------------
	.section	.nv.shared._Z21intraBlockMergeSharedPimii,"aw",@nobits
	.sectionflags	@""
	.align	16
	.zero		1024


//--------------------- .nv.constant0._Z20intraBlockSortSharedPimi --------------------------
	.section	.nv.constant0._Z20intraBlockSortSharedPimi,"a",@progbits
	.sectionflags	@""
	.align	4
.nv.constant0._Z20intraBlockSortSharedPimi:
	.zero		916


//--------------------- .nv.constant0._Z13compareSwapV0Pimii --------------------------
	.section	.nv.constant0._Z13compareSwapV0Pimii,"a",@progbits
	.sectionflags	@""
	.align	4
.nv.constant0._Z13compareSwapV0Pimii:
	.zero		920


//--------------------- .nv.constant0._Z21intraBlockMergeSharedPimii --------------------------
	.section	.nv.constant0._Z21intraBlockMergeSharedPimii,"a",@progbits
	.sectionflags	@""
	.align	4
.nv.constant0._Z21intraBlockMergeSharedPimii:
	.zero		920


//--------------------- SYMBOLS --------------------------

	.type		.nv.reservedSmem.offset0,@object
	.size		.nv.reservedSmem.offset0,0x4
	.type		.nv.reservedSmem.cap,@object
	.size		.nv.reservedSmem.cap,0x4
